//
// Generated by NVIDIA NVVM Compiler
//
// Compiler Build ID: CL-36424714
// Cuda compilation tools, release 13.0, V13.0.88
// Based on NVVM 20.0.0
//

.version 9.0
.target sm_100
.address_size 64

	// .globl	mmkernel
// _ZZ8mmkernelE3cb0 has been demoted
// _ZZ8mmkernelE3cb1 has been demoted

.visible .entry mmkernel(
	.param .u64 .ptr .align 1 mmkernel_param_0,
	.param .u64 .ptr .align 1 mmkernel_param_1,
	.param .u64 .ptr .align 1 mmkernel_param_2,
	.param .u32 mmkernel_param_3,
	.param .u32 mmkernel_param_4,
	.param .u32 mmkernel_param_5,
	.param .u32 mmkernel_param_6,
	.param .u32 mmkernel_param_7,
	.param .u32 mmkernel_param_8
)
{
	.reg .pred 	%p<4>;
	.reg .b32 	%r<37>;
	.reg .b32 	%f<93>;
	.reg .b64 	%rd<26>;
	// demoted variable
	.shared .align 4 .b8 _ZZ8mmkernelE3cb0[128];
	// demoted variable
	.shared .align 4 .b8 _ZZ8mmkernelE3cb1[128];
	ld.param.u64 	%rd4, [mmkernel_param_1];
	ld.param.u64 	%rd5, [mmkernel_param_2];
	ld.param.u32 	%r13, [mmkernel_param_3];
	ld.param.u32 	%r14, [mmkernel_param_4];
	ld.param.u32 	%r15, [mmkernel_param_5];
	ld.param.u32 	%r16, [mmkernel_param_8];
	mov.u32 	%r1, %tid.x;
	mov.u32 	%r17, %ctaid.x;
	shl.b32 	%r18, %r17, 6;
	add.s32 	%r2, %r18, %r1;
	mov.u32 	%r19, %ctaid.y;
	shl.b32 	%r3, %r19, 1;
	setp.lt.s32 	%p1, %r16, 1;
	mov.f32 	%f88, 0f00000000;
	mov.f32 	%f87, %f88;
	mov.f32 	%f86, %f88;
	mov.f32 	%f85, %f88;
	@%p1 bra 	$L__BB0_5;
	mul.lo.s32 	%r4, %r15, %r3;
	shl.b32 	%r5, %r14, 3;
	cvta.to.global.u64 	%rd1, %rd5;
	cvta.to.global.u64 	%rd2, %rd4;
	mov.f32 	%f85, 0f00000000;
	mov.b32 	%r34, 0;
	mul.wide.s32 	%rd8, %r15, 4;
	mul.wide.s32 	%rd12, %r14, 4;
	mov.f32 	%f86, %f85;
	mov.f32 	%f87, %f85;
	mov.f32 	%f88, %f85;
$L__BB0_2:
	add.s32 	%r22, %r34, %r1;
	add.s32 	%r23, %r22, %r4;
	mul.wide.s32 	%rd6, %r23, 4;
	add.s64 	%rd7, %rd1, %rd6;
	ld.global.f32 	%f19, [%rd7];
	shl.b32 	%r24, %r1, 2;
	mov.u32 	%r25, _ZZ8mmkernelE3cb0;
	add.s32 	%r26, %r25, %r24;
	st.shared.f32 	[%r26], %f19;
	add.s64 	%rd9, %rd7, %rd8;
	ld.global.f32 	%f20, [%rd9];
	mov.u32 	%r27, _ZZ8mmkernelE3cb1;
	add.s32 	%r28, %r27, %r24;
	st.shared.f32 	[%r28], %f20;
	bar.sync 	0;
	add.s32 	%r7, %r34, 32;
	mad.lo.s32 	%r35, %r14, %r34, %r2;
	mov.b32 	%r36, 16;
$L__BB0_3:
	mul.wide.s32 	%rd10, %r35, 4;
	add.s64 	%rd11, %rd2, %rd10;
	ld.global.f32 	%f21, [%rd11];
	ld.global.f32 	%f22, [%rd11+128];
	mov.u32 	%r29, _ZZ8mmkernelE3cb0;
	add.s32 	%r30, %r29, %r36;
	ld.shared.f32 	%f23, [%r30+-16];
	fma.rn.f32 	%f24, %f21, %f23, %f88;
	mov.u32 	%r31, _ZZ8mmkernelE3cb1;
	add.s32 	%r32, %r31, %r36;
	ld.shared.f32 	%f25, [%r32+-16];
	fma.rn.f32 	%f26, %f21, %f25, %f87;
	fma.rn.f32 	%f27, %f22, %f23, %f86;
	fma.rn.f32 	%f28, %f22, %f25, %f85;
	add.s64 	%rd13, %rd11, %rd12;
	ld.global.f32 	%f29, [%rd13];
	ld.global.f32 	%f30, [%rd13+128];
	ld.shared.f32 	%f31, [%r30+-12];
	fma.rn.f32 	%f32, %f29, %f31, %f24;
	ld.shared.f32 	%f33, [%r32+-12];
	fma.rn.f32 	%f34, %f29, %f33, %f26;
	fma.rn.f32 	%f35, %f30, %f31, %f27;
	fma.rn.f32 	%f36, %f30, %f33, %f28;
	add.s64 	%rd14, %rd13, %rd12;
	ld.global.f32 	%f37, [%rd14];
	ld.global.f32 	%f38, [%rd14+128];
	ld.shared.f32 	%f39, [%r30+-8];
	fma.rn.f32 	%f40, %f37, %f39, %f32;
	ld.shared.f32 	%f41, [%r32+-8];
	fma.rn.f32 	%f42, %f37, %f41, %f34;
	fma.rn.f32 	%f43, %f38, %f39, %f35;
	fma.rn.f32 	%f44, %f38, %f41, %f36;
	add.s64 	%rd15, %rd14, %rd12;
	ld.global.f32 	%f45, [%rd15];
	ld.global.f32 	%f46, [%rd15+128];
	ld.shared.f32 	%f47, [%r30+-4];
	fma.rn.f32 	%f48, %f45, %f47, %f40;
	ld.shared.f32 	%f49, [%r32+-4];
	fma.rn.f32 	%f50, %f45, %f49, %f42;
	fma.rn.f32 	%f51, %f46, %f47, %f43;
	fma.rn.f32 	%f52, %f46, %f49, %f44;
	add.s64 	%rd16, %rd15, %rd12;
	ld.global.f32 	%f53, [%rd16];
	ld.global.f32 	%f54, [%rd16+128];
	ld.shared.f32 	%f55, [%r30];
	fma.rn.f32 	%f56, %f53, %f55, %f48;
	ld.shared.f32 	%f57, [%r32];
	fma.rn.f32 	%f58, %f53, %f57, %f50;
	fma.rn.f32 	%f59, %f54, %f55, %f51;
	fma.rn.f32 	%f60, %f54, %f57, %f52;
	add.s64 	%rd17, %rd16, %rd12;
	ld.global.f32 	%f61, [%rd17];
	ld.global.f32 	%f62, [%rd17+128];
	ld.shared.f32 	%f63, [%r30+4];
	fma.rn.f32 	%f64, %f61, %f63, %f56;
	ld.shared.f32 	%f65, [%r32+4];
	fma.rn.f32 	%f66, %f61, %f65, %f58;
	fma.rn.f32 	%f67, %f62, %f63, %f59;
	fma.rn.f32 	%f68, %f62, %f65, %f60;
	add.s64 	%rd18, %rd17, %rd12;
	ld.global.f32 	%f69, [%rd18];
	ld.global.f32 	%f70, [%rd18+128];
	ld.shared.f32 	%f71, [%r30+8];
	fma.rn.f32 	%f72, %f69, %f71, %f64;
	ld.shared.f32 	%f73, [%r32+8];
	fma.rn.f32 	%f74, %f69, %f73, %f66;
	fma.rn.f32 	%f75, %f70, %f71, %f67;
	fma.rn.f32 	%f76, %f70, %f73, %f68;
	add.s64 	%rd19, %rd18, %rd12;
	ld.global.f32 	%f77, [%rd19];
	ld.global.f32 	%f78, [%rd19+128];
	ld.shared.f32 	%f79, [%r30+12];
	fma.rn.f32 	%f88, %f77, %f79, %f72;
	ld.shared.f32 	%f80, [%r32+12];
	fma.rn.f32 	%f87, %f77, %f80, %f74;
	fma.rn.f32 	%f86, %f78, %f79, %f75;
	fma.rn.f32 	%f85, %f78, %f80, %f76;
	add.s32 	%r36, %r36, 32;
	add.s32 	%r35, %r35, %r5;
	setp.ne.s32 	%p2, %r36, 144;
	@%p2 bra 	$L__BB0_3;
	bar.sync 	0;
	setp.lt.s32 	%p3, %r7, %r16;
	mov.u32 	%r34, %r7;
	@%p3 bra 	$L__BB0_2;
$L__BB0_5:
	ld.param.u64 	%rd25, [mmkernel_param_0];
	cvta.to.global.u64 	%rd20, %rd25;
	mad.lo.s32 	%r33, %r13, %r3, %r2;
	mul.wide.s32 	%rd21, %r33, 4;
	add.s64 	%rd22, %rd20, %rd21;
	st.global.f32 	[%rd22], %f88;
	mul.wide.s32 	%rd23, %r13, 4;
	add.s64 	%rd24, %rd22, %rd23;
	st.global.f32 	[%rd24], %f87;
	st.global.f32 	[%rd22+128], %f86;
	st.global.f32 	[%rd24+128], %f85;
	ret;

}


// ===== COMPILED SASS (sm_100) =====

	.target	sm_100

	.elftype	@"ET_EXEC"


//--------------------- .note.nv.tkinfo           --------------------------
	.section	.note.nv.tkinfo,"",@"SHT_NOTE"
	.sectionflags	@"SHF_NOTE_NV_TKINFO"
	.tkinfo
        /*0018*/ 	.word	0x00000002
        /*0030*/ 	.string	""
        /*0030*/ 	.string	"ptxas"
        /*0030*/ 	.string	"Cuda compilation tools, release 13.0, V13.0.88"
        /*0030*/ 	.string	"Build cuda_13.0.r13.0/compiler.36424714_0"
        /*0030*/ 	.string	"-arch sm_100 -m 64 "



//--------------------- .note.nv.cuinfo           --------------------------
	.section	.note.nv.cuinfo,"",@"SHT_NOTE"
	.sectionflags	@"SHF_NOTE_NV_CUINFO"
        /*0018*/ 	.short	0x0002
        /*001a*/ 	.short	0x0064
        /*001c*/ 	.short	0x0082
	.zero		2


//--------------------- .nv.info                  --------------------------
	.section	.nv.info,"",@"SHT_CUDA_INFO"
	.align	4


	//----- nvinfo : EIATTR_REGCOUNT
	.align		4
        /*0000*/ 	.byte	0x04, 0x2f
        /*0002*/ 	.short	(.L_1 - .L_0)
	.align		4
.L_0:
        /*0004*/ 	.word	index@(mmkernel)
        /*0008*/ 	.word	0x00000020


	//----- nvinfo : EIATTR_FRAME_SIZE
	.align		4
.L_1:
        /*000c*/ 	.byte	0x04, 0x11
        /*000e*/ 	.short	(.L_3 - .L_2)
	.align		4
.L_2:
        /*0010*/ 	.word	index@(mmkernel)
        /*0014*/ 	.word	0x00000000


	//----- nvinfo : EIATTR_MIN_STACK_SIZE
	.align		4
.L_3:
        /*0018*/ 	.byte	0x04, 0x12
        /*001a*/ 	.short	(.L_5 - .L_4)
	.align		4
.L_4:
        /*001c*/ 	.word	index@(mmkernel)
        /*0020*/ 	.word	0x00000000
.L_5:


//--------------------- .nv.compat                --------------------------
	.section	.nv.compat,"",@"SHT_CUDA_COMPAT_INFO"
	.align	4
        /*0000*/ 	.byte	0x02, 0x09, 0x00, 0x00, 0x02, 0x02, 0x01, 0x00, 0x02, 0x05, 0x05, 0x00, 0x03, 0x07, 0x01, 0x01
        /*0010*/ 	.byte	0x02, 0x03, 0x00, 0x00, 0x02, 0x06, 0x01, 0x00, 0x04, 0x0b, 0x08, 0x00, 0x09, 0x00, 0x00, 0x00
        /*0020*/ 	.byte	0x00, 0x00, 0x00, 0x00


//--------------------- .nv.info.mmkernel         --------------------------
	.section	.nv.info.mmkernel,"",@"SHT_CUDA_INFO"
	.sectionflags	@""
	.align	4


	//----- nvinfo : EIATTR_CUDA_API_VERSION
	.align		4
        /*0000*/ 	.byte	0x04, 0x37
        /*0002*/ 	.short	(.L_7 - .L_6)
.L_6:
        /*0004*/ 	.word	0x00000082


	//----- nvinfo : EIATTR_KPARAM_INFO
	.align		4
.L_7:
        /*0008*/ 	.byte	0x04, 0x17
        /*000a*/ 	.short	(.L_9 - .L_8)
.L_8:
        /*000c*/ 	.word	0x00000000
        /*0010*/ 	.short	0x0008
        /*0012*/ 	.short	0x002c
        /*0014*/ 	.byte	0x00, 0xf0, 0x11, 0x00


	//----- nvinfo : EIATTR_KPARAM_INFO
	.align		4
.L_9:
        /*0018*/ 	.byte	0x04, 0x17
        /*001a*/ 	.short	(.L_11 - .L_10)
.L_10:
        /*001c*/ 	.word	0x00000000
        /*0020*/ 	.short	0x0007
        /*0022*/ 	.short	0x0028
        /*0024*/ 	.byte	0x00, 0xf0, 0x11, 0x00


	//----- nvinfo : EIATTR_KPARAM_INFO
	.align		4
.L_11:
        /*0028*/ 	.byte	0x04, 0x17
        /*002a*/ 	.short	(.L_13 - .L_12)
.L_12:
        /*002c*/ 	.word	0x00000000
        /*0030*/ 	.short	0x0006
        /*0032*/ 	.short	0x0024
        /*0034*/ 	.byte	0x00, 0xf0, 0x11, 0x00


	//----- nvinfo : EIATTR_KPARAM_INFO
	.align		4
.L_13:
        /*0038*/ 	.byte	0x04, 0x17
        /*003a*/ 	.short	(.L_15 - .L_14)
.L_14:
        /*003c*/ 	.word	0x00000000
        /*0040*/ 	.short	0x0005
        /*0042*/ 	.short	0x0020
        /*0044*/ 	.byte	0x00, 0xf0, 0x11, 0x00


	//----- nvinfo : EIATTR_KPARAM_INFO
	.align		4
.L_15:
        /*0048*/ 	.byte	0x04, 0x17
        /*004a*/ 	.short	(.L_17 - .L_16)
.L_16:
        /*004c*/ 	.word	0x00000000
        /*0050*/ 	.short	0x0004
        /*0052*/ 	.short	0x001c
        /*0054*/ 	.byte	0x00, 0xf0, 0x11, 0x00


	//----- nvinfo : EIATTR_KPARAM_INFO
	.align		4
.L_17:
        /*0058*/ 	.byte	0x04, 0x17
        /*005a*/ 	.short	(.L_19 - .L_18)
.L_18:
        /*005c*/ 	.word	0x00000000
        /*0060*/ 	.short	0x0003
        /*0062*/ 	.short	0x0018
        /*0064*/ 	.byte	0x00, 0xf0, 0x11, 0x00


	//----- nvinfo : EIATTR_KPARAM_INFO
	.align		4
.L_19:
        /*0068*/ 	.byte	0x04, 0x17
        /*006a*/ 	.short	(.L_21 - .L_20)
.L_20:
        /*006c*/ 	.word	0x00000000
        /*0070*/ 	.short	0x0002
        /*0072*/ 	.short	0x0010
        /*0074*/ 	.byte	0x00, 0xf5, 0x21, 0x00


	//----- nvinfo : EIATTR_KPARAM_INFO
	.align		4
.L_21:
        /*0078*/ 	.byte	0x04, 0x17
        /*007a*/ 	.short	(.L_23 - .L_22)
.L_22:
        /*007c*/ 	.word	0x00000000
        /*0080*/ 	.short	0x0001
        /*0082*/ 	.short	0x0008
        /*0084*/ 	.byte	0x00, 0xf5, 0x21, 0x00


	//----- nvinfo : EIATTR_KPARAM_INFO
	.align		4
.L_23:
        /*0088*/ 	.byte	0x04, 0x17
        /*008a*/ 	.short	(.L_25 - .L_24)
.L_24:
        /*008c*/ 	.word	0x00000000
        /*0090*/ 	.short	0x0000
        /*0092*/ 	.short	0x0000
        /*0094*/ 	.byte	0x00, 0xf5, 0x21, 0x00


	//----- nvinfo : EIATTR_SPARSE_MMA_MASK
	.align		4
.L_25:
        /*0098*/ 	.byte	0x03, 0x50
        /*009a*/ 	.short	0x0000


	//----- nvinfo : EIATTR_MAXREG_COUNT
	.align		4
        /*009c*/ 	.byte	0x03, 0x1b
        /*009e*/ 	.short	0x00ff


	//----- nvinfo : EIATTR_NUM_BARRIERS
	.align		4
        /*00a0*/ 	.byte	0x02, 0x4c
        /*00a2*/ 	.byte	0x01
	.zero		1


	//----- nvinfo : EIATTR_MERCURY_ISA_VERSION
	.align		4
        /*00a4*/ 	.byte	0x03, 0x5f
        /*00a6*/ 	.short	0x0101


	//----- nvinfo : EIATTR_VRC_CTA_INIT_COUNT
	.align		4
        /*00a8*/ 	.byte	0x02, 0x4a
	.zero		1
	.zero		1


	//----- nvinfo : EIATTR_EXIT_INSTR_OFFSETS
	.align		4
        /*00ac*/ 	.byte	0x04, 0x1c
        /*00ae*/ 	.short	(.L_27 - .L_26)


	//   ....[0]....
.L_26:
        /*00b0*/ 	.word	0x00000780


	//----- nvinfo : EIATTR_CBANK_PARAM_SIZE
	.align		4
.L_27:
        /*00b4*/ 	.byte	0x03, 0x19
        /*00b6*/ 	.short	0x0030


	//----- nvinfo : EIATTR_PARAM_CBANK
	.align		4
        /*00b8*/ 	.byte	0x04, 0x0a
        /*00ba*/ 	.short	(.L_29 - .L_28)
	.align		4
.L_28:
        /*00bc*/ 	.word	index@(.nv.constant0.mmkernel)
        /*00c0*/ 	.short	0x0380
        /*00c2*/ 	.short	0x0030


	//----- nvinfo : EIATTR_SW_WAR
	.align		4
.L_29:
        /*00c4*/ 	.byte	0x04, 0x36
        /*00c6*/ 	.short	(.L_31 - .L_30)
.L_30:
        /*00c8*/ 	.word	0x00000008
.L_31:


//--------------------- .nv.callgraph             --------------------------
	.section	.nv.callgraph,"",@"SHT_CUDA_CALLGRAPH"
	.align	4
	.sectionentsize	8
	.align		4
        /*0000*/ 	.word	0x00000000
	.align		4
        /*0004*/ 	.word	0xffffffff
	.align		4
        /*0008*/ 	.word	0x00000000
	.align		4
        /*000c*/ 	.word	0xfffffffe
	.align		4
        /*0010*/ 	.word	0x00000000
	.align		4
        /*0014*/ 	.word	0xfffffffd
	.align		4
        /*0018*/ 	.word	0x00000000
	.align		4
        /*001c*/ 	.word	0xfffffffc


//--------------------- .text.mmkernel            --------------------------
	.section	.text.mmkernel,"ax",@progbits
	.align	128
        .global         mmkernel
        .type           mmkernel,@function
        .size           mmkernel,(.L_x_4 - mmkernel)
        .other          mmkernel,@"STO_CUDA_ENTRY STV_DEFAULT"
mmkernel:
.text.mmkernel:
[----:B------:R-:W-:Y:S01]  /*0000*/  LDC R1, c[0x0][0x37c] ;  /* 0x0000df00ff017b82 */ /* 0x000fe20000000800 */
[----:B------:R-:W0:Y:S01]  /*0010*/  S2R R2, SR_TID.X ;  /* 0x0000000000027919 */ /* 0x000e220000002100 */
[----:B------:R-:W1:Y:S06]  /*0020*/  LDCU UR4, c[0x0][0x3ac] ;  /* 0x00007580ff0477ac */ /* 0x000e6c0008000800 */
[----:B------:R-:W2:Y:S01]  /*0030*/  S2UR UR5, SR_CTAID.Y ;  /* 0x00000000000579c3 */ /* 0x000ea20000002600 */
[----:B------:R-:W-:Y:S01]  /*0040*/  HFMA2 R24, -RZ, RZ, 0, 0 ;  /* 0x00000000ff187431 */ /* 0x000fe200000001ff */
[----:B------:R-:W0:Y:S01]  /*0050*/  S2R R3, SR_CTAID.X ;  /* 0x0000000000037919 */ /* 0x000e220000002500 */
[----:B------:R-:W-:Y:S01]  /*0060*/  HFMA2 R21, -RZ, RZ, 0, 0 ;  /* 0x00000000ff157431 */ /* 0x000fe200000001ff */
[----:B------:R-:W-:Y:S01]  /*0070*/  MOV R7, RZ ;  /* 0x000000ff00077202 */ /* 0x000fe20000000f00 */
[----:B------:R-:W3:Y:S01]  /*0080*/  LDCU.64 UR10, c[0x0][0x358] ;  /* 0x00006b00ff0a77ac */ /* 0x000ee20008000a00 */
[----:B------:R-:W-:Y:S01]  /*0090*/  MOV R17, RZ ;  /* 0x000000ff00117202 */ /* 0x000fe20000000f00 */
[----:B-1----:R-:W-:-:S02]  /*00a0*/  UISETP.GE.AND UP0, UPT, UR4, 0x1, UPT ;  /* 0x000000010400788c */ /* 0x002fc4000bf06270 */
[----:B--2---:R-:W-:Y:S01]  /*00b0*/  USHF.L.U32 UR5, UR5, 0x1, URZ ;  /* 0x0000000105057899 */ /* 0x004fe200080006ff */
[----:B0-----:R-:W-:-:S06]  /*00c0*/  LEA R4, R3, R2, 0x6 ;  /* 0x0000000203047211 */ /* 0x001fcc00078e30ff */
[----:B---3--:R-:W-:Y:S05]  /*00d0*/  BRA.U !UP0, `(.L_x_0) ;  /* 0x0000000508847547 */ /* 0x008fea000b800000 */
[----:B------:R-:W-:Y:S01]  /*00e0*/  MOV R17, RZ ;  /* 0x000000ff00117202 */ /* 0x000fe20000000f00 */
[----:B------:R-:W-:Y:S01]  /*00f0*/  UMOV UR4, URZ ;  /* 0x000000ff00047c82 */ /* 0x000fe20008000000 */
[----:B------:R-:W-:Y:S02]  /*0100*/  MOV R21, RZ ;  /* 0x000000ff00157202 */ /* 0x000fe40000000f00 */
[----:B------:R-:W-:Y:S02]  /*0110*/  MOV R7, RZ ;  /* 0x000000ff00077202 */ /* 0x000fe40000000f00 */
[----:B------:R-:W-:-:S07]  /*0120*/  MOV R24, RZ ;  /* 0x000000ff00187202 */ /* 0x000fce0000000f00 */
.L_x_2:
[----:B------:R-:W0:Y:S01]  /*0130*/  LDC R11, c[0x0][0x3a0] ;  /* 0x0000e800ff0b7b82 */ /* 0x000e220000000800 */
[----:B------:R-:W-:-:S07]  /*0140*/  IADD3 R0, PT, PT, R2, UR4, RZ ;  /* 0x0000000402007c10 */ /* 0x000fce000fffe0ff */
[----:B------:R-:W1:Y:S08]  /*0150*/  LDC.64 R8, c[0x0][0x390] ;  /* 0x0000e400ff087b82 */ /* 0x000e700000000a00 */
[----:B------:R-:W2:Y:S01]  /*0160*/  S2UR UR8, SR_CgaCtaId ;  /* 0x00000000000879c3 */ /* 0x000ea20000008800 */
[----:B------:R-:W-:Y:S01]  /*0170*/  UMOV UR6, 0x400 ;  /* 0x0000040000067882 */ /* 0x000fe20000000000 */
[----:B------:R-:W3:Y:S01]  /*0180*/  LDCU UR9, c[0x0][0x3ac] ;  /* 0x00007580ff0977ac */ /* 0x000ee20008000800 */
[----:B0-----:R-:W-:-:S05]  /*0190*/  IMAD R3, R11, UR5, R0 ;  /* 0x000000050b037c24 */ /* 0x001fca000f8e0200 */
[----:B------:R-:W0:Y:S01]  /*01a0*/  LDC R5, c[0x0][0x39c] ;  /* 0x0000e700ff057b82 */ /* 0x000e220000000800 */
[----:B-1----:R-:W-:-:S04]  /*01b0*/  IMAD.WIDE R8, R3, 0x4, R8 ;  /* 0x0000000403087825 */ /* 0x002fc800078e0208 */
[----:B------:R-:W-:Y:S02]  /*01c0*/  IMAD.WIDE R10, R11, 0x4, R8 ;  /* 0x000000040b0a7825 */ /* 0x000fe400078e0208 */
[----:B------:R-:W4:Y:S04]  /*01d0*/  LDG.E R8, desc[UR10][R8.64] ;  /* 0x0000000a08087981 */ /* 0x000f28000c1e1900 */
[----:B------:R-:W5:Y:S01]  /*01e0*/  LDG.E R10, desc[UR10][R10.64] ;  /* 0x0000000a0a0a7981 */ /* 0x000f62000c1e1900 */
[----:B------:R-:W-:Y:S01]  /*01f0*/  UIADD3 UR7, UPT, UPT, UR6, 0x80, URZ ;  /* 0x0000008006077890 */ /* 0x000fe2000fffe0ff */
[----:B------:R-:W-:Y:S01]  /*0200*/  HFMA2 R0, -RZ, RZ, 0, 9.5367431640625e-07 ;  /* 0x00000010ff007431 */ /* 0x000fe200000001ff */
[----:B--2---:R-:W-:Y:S02]  /*0210*/  ULEA UR6, UR8, UR6, 0x18 ;  /* 0x0000000608067291 */ /* 0x004fe4000f8ec0ff */
[----:B------:R-:W-:Y:S01]  /*0220*/  ULEA UR7, UR8, UR7, 0x18 ;  /* 0x0000000708077291 */ /* 0x000fe2000f8ec0ff */
[----:B0-----:R-:W-:Y:S01]  /*0230*/  IMAD R3, R5, UR4, R4 ;  /* 0x0000000405037c24 */ /* 0x001fe2000f8e0204 */
[----:B------:R-:W-:-:S02]  /*0240*/  UIADD3 UR8, UPT, UPT, UR4, 0x20, URZ ;  /* 0x0000002004087890 */ /* 0x000fc4000fffe0ff */
[C---:B------:R-:W-:Y:S02]  /*0250*/  LEA R13, R2.reuse, UR6, 0x2 ;  /* 0x00000006020d7c11 */ /* 0x040fe4000f8e10ff */
[----:B------:R-:W-:Y:S01]  /*0260*/  LEA R15, R2, UR7, 0x2 ;  /* 0x00000007020f7c11 */ /* 0x000fe2000f8e10ff */
[----:B---3--:R-:W-:Y:S02]  /*0270*/  UISETP.GE.AND UP0, UPT, UR8, UR9, UPT ;  /* 0x000000090800728c */ /* 0x008fe4000bf06270 */
[----:B------:R-:W-:Y:S01]  /*0280*/  UMOV UR4, UR8 ;  /* 0x0000000800047c82 */ /* 0x000fe20008000000 */
[----:B----4-:R0:W-:Y:S04]  /*0290*/  STS [R13], R8 ;  /* 0x000000080d007388 */ /* 0x0101e80000000800 */
[----:B-----5:R0:W-:Y:S01]  /*02a0*/  STS [R15], R10 ;  /* 0x0000000a0f007388 */ /* 0x0201e20000000800 */
[----:B------:R-:W-:Y:S06]  /*02b0*/  BAR.SYNC.DEFER_BLOCKING 0x0 ;  /* 0x0000000000007b1d */ /* 0x000fec0000010000 */
.L_x_1:
[----:B------:R-:W1:Y:S01]  /*02c0*/  LDC.64 R28, c[0x0][0x388] ;  /* 0x0000e200ff1c7b82 */ /* 0x000e620000000a00 */
[----:B0-----:R-:W0:Y:S04]  /*02d0*/  LDS.128 R8, [R0+UR6+-0x10] ;  /* 0xfffff00600087984 */ /* 0x001e280008000c00 */
[----:B------:R-:W2:Y:S01]  /*02e0*/  LDS.128 R12, [R0+UR7+-0x10] ;  /* 0xfffff007000c7984 */ /* 0x000ea20008000c00 */
[----:B-1----:R-:W-:-:S05]  /*02f0*/  IMAD.WIDE R28, R3, 0x4, R28 ;  /* 0x00000004031c7825 */ /* 0x002fca00078e021c */
[----:B------:R-:W0:Y:S04]  /*0300*/  LDG.E R23, desc[UR10][R28.64] ;  /* 0x0000000a1c177981 */ /* 0x000e28000c1e1900 */
[----:B------:R-:W3:Y:S01]  /*0310*/  LDG.E R22, desc[UR10][R28.64+0x80] ;  /* 0x0000800a1c167981 */ /* 0x000ee2000c1e1900 */
[----:B------:R-:W-:-:S05]  /*0320*/  IMAD.WIDE R26, R5, 0x4, R28 ;  /* 0x00000004051a7825 */ /* 0x000fca00078e021c */
[----:B------:R-:W4:Y:S04]  /*0330*/  LDG.E R16, desc[UR10][R26.64] ;  /* 0x0000000a1a107981 */ /* 0x000f28000c1e1900 */
[----:B------:R-:W5:Y:S01]  /*0340*/  LDG.E R6, desc[UR10][R26.64+0x80] ;  /* 0x0000800a1a067981 */ /* 0x000f62000c1e1900 */
[----:B------:R-:W-:-:S05]  /*0350*/  IMAD.WIDE R18, R5, 0x4, R26 ;  /* 0x0000000405127825 */ /* 0x000fca00078e021a */
[----:B------:R-:W5:Y:S04]  /*0360*/  LDG.E R25, desc[UR10][R18.64] ;  /* 0x0000000a12197981 */ /* 0x000f68000c1e1900 */
[----:B------:R1:W5:Y:S02]  /*0370*/  LDG.E R27, desc[UR10][R18.64+0x80] ;  /* 0x0000800a121b7981 */ /* 0x000364000c1e1900 */
[----:B-1----:R-:W-:-:S05]  /*0380*/  IMAD.WIDE R18, R5, 0x4, R18 ;  /* 0x0000000405127825 */ /* 0x002fca00078e0212 */
[----:B------:R-:W5:Y:S01]  /*0390*/  LDG.E R26, desc[UR10][R18.64+0x80] ;  /* 0x0000800a121a7981 */ /* 0x000f62000c1e1900 */
[----:B0-----:R-:W-:-:S03]  /*03a0*/  FFMA R29, R23, R8, R24 ;  /* 0x00000008171d7223 */ /* 0x001fc60000000018 */
[----:B------:R0:W5:Y:S01]  /*03b0*/  LDG.E R24, desc[UR10][R18.64] ;  /* 0x0000000a12187981 */ /* 0x000162000c1e1900 */
[----:B---3--:R-:W-:Y:S01]  /*03c0*/  FFMA R28, R22, R8, R21 ;  /* 0x00000008161c7223 */ /* 0x008fe20000000015 */
[----:B------:R-:W-:-:S04]  /*03d0*/  IMAD.WIDE R20, R5, 0x4, R18 ;  /* 0x0000000405147825 */ /* 0x000fc800078e0212 */
[-C--:B--2---:R-:W-:Y:S02]  /*03e0*/  FFMA R8, R22, R12.reuse, R17 ;  /* 0x0000000c16087223 */ /* 0x084fe40000000011 */
[----:B------:R-:W2:Y:S01]  /*03f0*/  LDG.E R17, desc[UR10][R20.64+0x80] ;  /* 0x0000800a14117981 */ /* 0x000ea2000c1e1900 */
[----:B0-----:R-:W-:Y:S01]  /*0400*/  FFMA R18, R23, R12, R7 ;  /* 0x0000000c17127223 */ /* 0x001fe20000000007 */
[----:B------:R-:W-:-:S04]  /*0410*/  IMAD.WIDE R22, R5, 0x4, R20 ;  /* 0x0000000405167825 */ /* 0x000fc800078e0214 */
[C---:B----4-:R-:W-:Y:S01]  /*0420*/  FFMA R12, R16.reuse, R9, R29 ;  /* 0x00000009100c7223 */ /* 0x050fe2000000001d */
[----:B------:R-:W3:Y:S01]  /*0430*/  LDG.E R7, desc[UR10][R20.64] ;  /* 0x0000000a14077981 */ /* 0x000ee2000c1e1900 */
[----:B------:R-:W-:Y:S01]  /*0440*/  FFMA R29, R16, R13, R18 ;  /* 0x0000000d101d7223 */ /* 0x000fe20000000012 */
[C---:B-----5:R-:W-:Y:S01]  /*0450*/  FFMA R28, R6.reuse, R9, R28 ;  /* 0x00000009061c7223 */ /* 0x060fe2000000001c */
[----:B------:R-:W-:Y:S01]  /*0460*/  FFMA R13, R6, R13, R8 ;  /* 0x0000000d060d7223 */ /* 0x000fe20000000008 */
[C---:B------:R-:W-:Y:S01]  /*0470*/  IMAD.WIDE R8, R5.reuse, 0x4, R22 ;  /* 0x0000000405087825 */ /* 0x040fe200078e0216 */
[----:B------:R-:W4:Y:S04]  /*0480*/  LDG.E R6, desc[UR10][R22.64] ;  /* 0x0000000a16067981 */ /* 0x000f28000c1e1900 */
[----:B------:R0:W5:Y:S04]  /*0490*/  LDG.E R16, desc[UR10][R22.64+0x80] ;  /* 0x0000800a16107981 */ /* 0x000168000c1e1900 */
[----:B------:R-:W5:Y:S04]  /*04a0*/  LDG.E R19, desc[UR10][R8.64] ;  /* 0x0000000a08137981 */ /* 0x000f68000c1e1900 */
[----:B------:R1:W5:Y:S01]  /*04b0*/  LDG.E R21, desc[UR10][R8.64+0x80] ;  /* 0x0000800a08157981 */ /* 0x000362000c1e1900 */
[----:B0-----:R-:W-:-:S05]  /*04c0*/  IMAD.WIDE R22, R5, 0x4, R8 ;  /* 0x0000000405167825 */ /* 0x001fca00078e0208 */
[----:B------:R-:W5:Y:S04]  /*04d0*/  LDG.E R18, desc[UR10][R22.64] ;  /* 0x0000000a16127981 */ /* 0x000f68000c1e1900 */
[----:B------:R3:W5:Y:S01]  /*04e0*/  LDG.E R20, desc[UR10][R22.64+0x80] ;  /* 0x0000800a16147981 */ /* 0x000762000c1e1900 */
[C---:B------:R-:W-:Y:S01]  /*04f0*/  FFMA R12, R25.reuse, R10, R12 ;  /* 0x0000000a190c7223 */ /* 0x040fe2000000000c */
[----:B------:R-:W-:Y:S01]  /*0500*/  FFMA R25, R25, R14, R29 ;  /* 0x0000000e19197223 */ /* 0x000fe2000000001d */
[C---:B------:R-:W-:Y:S01]  /*0510*/  FFMA R29, R27.reuse, R10, R28 ;  /* 0x0000000a1b1d7223 */ /* 0x040fe2000000001c */
[----:B------:R-:W-:Y:S01]  /*0520*/  FFMA R13, R27, R14, R13 ;  /* 0x0000000e1b0d7223 */ /* 0x000fe2000000000d */
[----:B------:R-:W-:Y:S01]  /*0530*/  LEA R3, R5, R3, 0x3 ;  /* 0x0000000305037211 */ /* 0x000fe200078e18ff */
[C---:B------:R-:W-:Y:S01]  /*0540*/  FFMA R28, R24.reuse, R11, R12 ;  /* 0x0000000b181c7223 */ /* 0x040fe2000000000c */
[----:B------:R-:W-:Y:S01]  /*0550*/  FFMA R25, R24, R15, R25 ;  /* 0x0000000f18197223 */ /* 0x000fe20000000019 */
[C---:B------:R-:W-:Y:S01]  /*0560*/  FFMA R24, R26.reuse, R11, R29 ;  /* 0x0000000b1a187223 */ /* 0x040fe2000000001d */
[----:B------:R-:W-:Y:S01]  /*0570*/  FFMA R26, R26, R15, R13 ;  /* 0x0000000f1a1a7223 */ /* 0x000fe2000000000d */
[----:B-1----:R-:W3:Y:S04]  /*0580*/  LDS.128 R8, [R0+UR6] ;  /* 0x0000000600087984 */ /* 0x002ee80008000c00 */
[----:B------:R0:W1:Y:S02]  /*0590*/  LDS.128 R12, [R0+UR7] ;  /* 0x00000007000c7984 */ /* 0x0000640008000c00 */
[----:B0-----:R-:W-:-:S04]  /*05a0*/  IADD3 R0, PT, PT, R0, 0x20, RZ ;  /* 0x0000002000007810 */ /* 0x001fc80007ffe0ff */
[----:B------:R-:W-:Y:S01]  /*05b0*/  ISETP.NE.AND P0, PT, R0, 0x90, PT ;  /* 0x000000900000780c */ /* 0x000fe20003f05270 */
[C---:B---3--:R-:W-:Y:S01]  /*05c0*/  FFMA R23, R7.reuse, R8, R28 ;  /* 0x0000000807177223 */ /* 0x048fe2000000001c */
[----:B-1----:R-:W-:Y:S01]  /*05d0*/  FFMA R22, R7, R12, R25 ;  /* 0x0000000c07167223 */ /* 0x002fe20000000019 */
[C---:B--2---:R-:W-:Y:S01]  /*05e0*/  FFMA R7, R17.reuse, R8, R24 ;  /* 0x0000000811077223 */ /* 0x044fe20000000018 */
[----:B------:R-:W-:Y:S01]  /*05f0*/  FFMA R26, R17, R12, R26 ;  /* 0x0000000c111a7223 */ /* 0x000fe2000000001a */
[C---:B----4-:R-:W-:Y:S01]  /*0600*/  FFMA R8, R6.reuse, R9, R23 ;  /* 0x0000000906087223 */ /* 0x050fe20000000017 */
[----:B------:R-:W-:Y:S01]  /*0610*/  FFMA R17, R6, R13, R22 ;  /* 0x0000000d06117223 */ /* 0x000fe20000000016 */
[C---:B-----5:R-:W-:Y:S01]  /*0620*/  FFMA R6, R16.reuse, R9, R7 ;  /* 0x0000000910067223 */ /* 0x060fe20000000007 */
[----:B------:R-:W-:Y:S01]  /*0630*/  FFMA R26, R16, R13, R26 ;  /* 0x0000000d101a7223 */ /* 0x000fe2000000001a */
[C---:B------:R-:W-:Y:S01]  /*0640*/  FFMA R7, R19.reuse, R10, R8 ;  /* 0x0000000a13077223 */ /* 0x040fe20000000008 */
[----:B------:R-:W-:Y:S01]  /*0650*/  FFMA R8, R19, R14, R17 ;  /* 0x0000000e13087223 */ /* 0x000fe20000000011 */
[C---:B------:R-:W-:Y:S01]  /*0660*/  FFMA R9, R21.reuse, R10, R6 ;  /* 0x0000000a15097223 */ /* 0x040fe20000000006 */
[----:B------:R-:W-:Y:S01]  /*0670*/  FFMA R26, R21, R14, R26 ;  /* 0x0000000e151a7223 */ /* 0x000fe2000000001a */
[C---:B------:R-:W-:Y:S01]  /*0680*/  FFMA R24, R18.reuse, R11, R7 ;  /* 0x0000000b12187223 */ /* 0x040fe20000000007 */
[----:B------:R-:W-:Y:S01]  /*0690*/  FFMA R7, R18, R15, R8 ;  /* 0x0000000f12077223 */ /* 0x000fe20000000008 */
[C---:B------:R-:W-:Y:S01]  /*06a0*/  FFMA R21, R20.reuse, R11, R9 ;  /* 0x0000000b14157223 */ /* 0x040fe20000000009 */
[----:B------:R-:W-:Y:S01]  /*06b0*/  FFMA R17, R20, R15, R26 ;  /* 0x0000000f14117223 */ /* 0x000fe2000000001a */
[----:B------:R-:W-:Y:S06]  /*06c0*/  @P0 BRA `(.L_x_1) ;  /* 0xfffffff800fc0947 */ /* 0x000fec000383ffff */
[----:B------:R-:W-:Y:S06]  /*06d0*/  BAR.SYNC.DEFER_BLOCKING 0x0 ;  /* 0x0000000000007b1d */ /* 0x000fec0000010000 */
[----:B------:R-:W-:Y:S05]  /*06e0*/  BRA.U !UP0, `(.L_x_2) ;  /* 0xfffffff908907547 */ /* 0x000fea000b83ffff */
.L_x_0:
[----:B------:R-:W0:Y:S08]  /*06f0*/  LDC R9, c[0x0][0x398] ;  /* 0x0000e600ff097b82 */ /* 0x000e300000000800 */
[----:B------:R-:W1:Y:S01]  /*0700*/  LDC.64 R2, c[0x0][0x380] ;  /* 0x0000e000ff027b82 */ /* 0x000e620000000a00 */
[----:B0-----:R-:W-:-:S04]  /*0710*/  IMAD R5, R9, UR5, R4 ;  /* 0x0000000509057c24 */ /* 0x001fc8000f8e0204 */
[----:B-1----:R-:W-:-:S05]  /*0720*/  IMAD.WIDE R2, R5, 0x4, R2 ;  /* 0x0000000405027825 */ /* 0x002fca00078e0202 */
[----:B------:R-:W-:Y:S01]  /*0730*/  STG.E desc[UR10][R2.64], R24 ;  /* 0x0000001802007986 */ /* 0x000fe2000c10190a */
[----:B------:R-:W-:-:S05]  /*0740*/  IMAD.WIDE R4, R9, 0x4, R2 ;  /* 0x0000000409047825 */ /* 0x000fca00078e0202 */
[----:B------:R-:W-:Y:S04]  /*0750*/  STG.E desc[UR10][R4.64], R7 ;  /* 0x0000000704007986 */ /* 0x000fe8000c10190a */
[----:B------:R-:W-:Y:S04]  /*0760*/  STG.E desc[UR10][R2.64+0x80], R21 ;  /* 0x0000801502007986 */ /* 0x000fe8000c10190a */
[----:B------:R-:W-:Y:S01]  /*0770*/  STG.E desc[UR10][R4.64+0x80], R17 ;  /* 0x0000801104007986 */ /* 0x000fe2000c10190a */
[----:B------:R-:W-:Y:S05]  /*0780*/  EXIT ;  /* 0x000000000000794d */ /* 0x000fea0003800000 */
.L_x_3:
[----:B------:R-:W-:-:S00]  /*0790*/  BRA `(.L_x_3) ;  /* 0xfffffffc00fc7947 */ /* 0x000fc0000383ffff */
[----:B------:R-:W-:-:S00]  /*07a0*/  NOP ;  /* 0x0000000000007918 */ /* 0x000fc00000000000 */
        /* <DEDUP_REMOVED lines=13> */
.L_x_4:


//--------------------- .nv.shared.mmkernel       --------------------------
	.section	.nv.shared.mmkernel,"aw",@nobits
	.sectionflags	@""
	.align	4
.nv.shared.mmkernel:
	.zero		1280


//--------------------- .nv.shared.reserved.0     --------------------------
	.section	.nv.shared.reserved.0,"aw",@nobits
	.weak		__nv_reservedSMEM_offset_0_alias
	.size		__nv_reservedSMEM_offset_0_alias, 0, 64
	.other		__nv_reservedSMEM_offset_0_alias,@"STO_CUDA_RESERVED_SHARED STV_DEFAULT"
__nv_reservedSMEM_offset_0_alias:
	.zero		0
	.zero		64


//--------------------- .nv.constant0.mmkernel    --------------------------
	.section	.nv.constant0.mmkernel,"a",@progbits
	.sectionflags	@""
	.align	4
.nv.constant0.mmkernel:
	.zero		944


//--------------------- SYMBOLS --------------------------

	.type		.nv.reservedSmem.offset0,@object
	.size		.nv.reservedSmem.offset0,0x4
	.type		.nv.reservedSmem.cap,@object
	.size		.nv.reservedSmem.cap,0x4
